//
// Generated by NVIDIA NVVM Compiler
//
// Compiler Build ID: CL-36424714
// Cuda compilation tools, release 13.0, V13.0.88
// Based on NVVM 20.0.0
//

.version 9.0
.target sm_100
.address_size 64

	// .globl	_Z20subtract_mean_kernelPfPKfii

.visible .entry _Z20subtract_mean_kernelPfPKfii(
	.param .u64 .ptr .align 1 _Z20subtract_mean_kernelPfPKfii_param_0,
	.param .u64 .ptr .align 1 _Z20subtract_mean_kernelPfPKfii_param_1,
	.param .u32 _Z20subtract_mean_kernelPfPKfii_param_2,
	.param .u32 _Z20subtract_mean_kernelPfPKfii_param_3
)
{
	.reg .pred 	%p<2>;
	.reg .b32 	%r<9>;
	.reg .b32 	%f<4>;
	.reg .b64 	%rd<9>;

	ld.param.u64 	%rd1, [_Z20subtract_mean_kernelPfPKfii_param_0];
	ld.param.u64 	%rd2, [_Z20subtract_mean_kernelPfPKfii_param_1];
	ld.param.u32 	%r3, [_Z20subtract_mean_kernelPfPKfii_param_2];
	ld.param.u32 	%r2, [_Z20subtract_mean_kernelPfPKfii_param_3];
	mov.u32 	%r4, %ctaid.x;
	mov.u32 	%r5, %ntid.x;
	mov.u32 	%r6, %tid.x;
	mad.lo.s32 	%r1, %r4, %r5, %r6;
	mul.lo.s32 	%r7, %r2, %r3;
	setp.ge.s32 	%p1, %r1, %r7;
	@%p1 bra 	$L__BB0_2;
	cvta.to.global.u64 	%rd3, %rd2;
	cvta.to.global.u64 	%rd4, %rd1;
	rem.s32 	%r8, %r1, %r2;
	mul.wide.s32 	%rd5, %r8, 4;
	add.s64 	%rd6, %rd3, %rd5;
	ld.global.f32 	%f1, [%rd6];
	mul.wide.s32 	%rd7, %r1, 4;
	add.s64 	%rd8, %rd4, %rd7;
	ld.global.f32 	%f2, [%rd8];
	sub.f32 	%f3, %f2, %f1;
	st.global.f32 	[%rd8], %f3;
$L__BB0_2:
	ret;

}


// ===== COMPILED SASS (sm_100) =====

	.target	sm_100

	.elftype	@"ET_EXEC"


//--------------------- .note.nv.tkinfo           --------------------------
	.section	.note.nv.tkinfo,"",@"SHT_NOTE"
	.sectionflags	@"SHF_NOTE_NV_TKINFO"
	.tkinfo
        /*0018*/ 	.word	0x00000002
        /*0030*/ 	.string	""
        /*0030*/ 	.string	"ptxas"
        /*0030*/ 	.string	"Cuda compilation tools, release 13.0, V13.0.88"
        /*0030*/ 	.string	"Build cuda_13.0.r13.0/compiler.36424714_0"
        /*0030*/ 	.string	"-arch sm_100 -m 64 "



//--------------------- .note.nv.cuinfo           --------------------------
	.section	.note.nv.cuinfo,"",@"SHT_NOTE"
	.sectionflags	@"SHF_NOTE_NV_CUINFO"
        /*0018*/ 	.short	0x0002
        /*001a*/ 	.short	0x0064
        /*001c*/ 	.short	0x0082
	.zero		2


//--------------------- .nv.info                  --------------------------
	.section	.nv.info,"",@"SHT_CUDA_INFO"
	.align	4


	//----- nvinfo : EIATTR_REGCOUNT
	.align		4
        /*0000*/ 	.byte	0x04, 0x2f
        /*0002*/ 	.short	(.L_1 - .L_0)
	.align		4
.L_0:
        /*0004*/ 	.word	index@(_Z20subtract_mean_kernelPfPKfii)
        /*0008*/ 	.word	0x0000000e


	//----- nvinfo : EIATTR_FRAME_SIZE
	.align		4
.L_1:
        /*000c*/ 	.byte	0x04, 0x11
        /*000e*/ 	.short	(.L_3 - .L_2)
	.align		4
.L_2:
        /*0010*/ 	.word	index@(_Z20subtract_mean_kernelPfPKfii)
        /*0014*/ 	.word	0x00000000


	//----- nvinfo : EIATTR_MIN_STACK_SIZE
	.align		4
.L_3:
        /*0018*/ 	.byte	0x04, 0x12
        /*001a*/ 	.short	(.L_5 - .L_4)
	.align		4
.L_4:
        /*001c*/ 	.word	index@(_Z20subtract_mean_kernelPfPKfii)
        /*0020*/ 	.word	0x00000000
.L_5:


//--------------------- .nv.compat                --------------------------
	.section	.nv.compat,"",@"SHT_CUDA_COMPAT_INFO"
	.align	4
        /*0000*/ 	.byte	0x02, 0x09, 0x00, 0x00, 0x02, 0x02, 0x01, 0x00, 0x02, 0x05, 0x05, 0x00, 0x03, 0x07, 0x01, 0x01
        /*0010*/ 	.byte	0x02, 0x03, 0x00, 0x00, 0x02, 0x06, 0x01, 0x00, 0x04, 0x0b, 0x08, 0x00, 0x09, 0x00, 0x00, 0x00
        /*0020*/ 	.byte	0x00, 0x00, 0x00, 0x00


//--------------------- .nv.info._Z20subtract_mean_kernelPfPKfii --------------------------
	.section	.nv.info._Z20subtract_mean_kernelPfPKfii,"",@"SHT_CUDA_INFO"
	.sectionflags	@""
	.align	4


	//----- nvinfo : EIATTR_CUDA_API_VERSION
	.align		4
        /*0000*/ 	.byte	0x04, 0x37
        /*0002*/ 	.short	(.L_7 - .L_6)
.L_6:
        /*0004*/ 	.word	0x00000082


	//----- nvinfo : EIATTR_KPARAM_INFO
	.align		4
.L_7:
        /*0008*/ 	.byte	0x04, 0x17
        /*000a*/ 	.short	(.L_9 - .L_8)
.L_8:
        /*000c*/ 	.word	0x00000000
        /*0010*/ 	.short	0x0003
        /*0012*/ 	.short	0x0014
        /*0014*/ 	.byte	0x00, 0xf0, 0x11, 0x00


	//----- nvinfo : EIATTR_KPARAM_INFO
	.align		4
.L_9:
        /*0018*/ 	.byte	0x04, 0x17
        /*001a*/ 	.short	(.L_11 - .L_10)
.L_10:
        /*001c*/ 	.word	0x00000000
        /*0020*/ 	.short	0x0002
        /*0022*/ 	.short	0x0010
        /*0024*/ 	.byte	0x00, 0xf0, 0x11, 0x00


	//----- nvinfo : EIATTR_KPARAM_INFO
	.align		4
.L_11:
        /*0028*/ 	.byte	0x04, 0x17
        /*002a*/ 	.short	(.L_13 - .L_12)
.L_12:
        /*002c*/ 	.word	0x00000000
        /*0030*/ 	.short	0x0001
        /*0032*/ 	.short	0x0008
        /*0034*/ 	.byte	0x00, 0xf5, 0x21, 0x00


	//----- nvinfo : EIATTR_KPARAM_INFO
	.align		4
.L_13:
        /*0038*/ 	.byte	0x04, 0x17
        /*003a*/ 	.short	(.L_15 - .L_14)
.L_14:
        /*003c*/ 	.word	0x00000000
        /*0040*/ 	.short	0x0000
        /*0042*/ 	.short	0x0000
        /*0044*/ 	.byte	0x00, 0xf5, 0x21, 0x00


	//----- nvinfo : EIATTR_SPARSE_MMA_MASK
	.align		4
.L_15:
        /*0048*/ 	.byte	0x03, 0x50
        /*004a*/ 	.short	0x0000


	//----- nvinfo : EIATTR_MAXREG_COUNT
	.align		4
        /*004c*/ 	.byte	0x03, 0x1b
        /*004e*/ 	.short	0x00ff


	//----- nvinfo : EIATTR_MERCURY_ISA_VERSION
	.align		4
        /*0050*/ 	.byte	0x03, 0x5f
        /*0052*/ 	.short	0x0101


	//----- nvinfo : EIATTR_VRC_CTA_INIT_COUNT
	.align		4
        /*0054*/ 	.byte	0x02, 0x4a
	.zero		1
	.zero		1


	//----- nvinfo : EIATTR_EXIT_INSTR_OFFSETS
	.align		4
        /*0058*/ 	.byte	0x04, 0x1c
        /*005a*/ 	.short	(.L_17 - .L_16)


	//   ....[0]....
.L_16:
        /*005c*/ 	.word	0x00000080


	//   ....[1]....
        /*0060*/ 	.word	0x00000270


	//----- nvinfo : EIATTR_CBANK_PARAM_SIZE
	.align		4
.L_17:
        /*0064*/ 	.byte	0x03, 0x19
        /*0066*/ 	.short	0x0018


	//----- nvinfo : EIATTR_PARAM_CBANK
	.align		4
        /*0068*/ 	.byte	0x04, 0x0a
        /*006a*/ 	.short	(.L_19 - .L_18)
	.align		4
.L_18:
        /*006c*/ 	.word	index@(.nv.constant0._Z20subtract_mean_kernelPfPKfii)
        /*0070*/ 	.short	0x0380
        /*0072*/ 	.short	0x0018


	//----- nvinfo : EIATTR_SW_WAR
	.align		4
.L_19:
        /*0074*/ 	.byte	0x04, 0x36
        /*0076*/ 	.short	(.L_21 - .L_20)
.L_20:
        /*0078*/ 	.word	0x00000008
.L_21:


//--------------------- .nv.callgraph             --------------------------
	.section	.nv.callgraph,"",@"SHT_CUDA_CALLGRAPH"
	.align	4
	.sectionentsize	8
	.align		4
        /*0000*/ 	.word	0x00000000
	.align		4
        /*0004*/ 	.word	0xffffffff
	.align		4
        /*0008*/ 	.word	0x00000000
	.align		4
        /*000c*/ 	.word	0xfffffffe
	.align		4
        /*0010*/ 	.word	0x00000000
	.align		4
        /*0014*/ 	.word	0xfffffffd
	.align		4
        /*0018*/ 	.word	0x00000000
	.align		4
        /*001c*/ 	.word	0xfffffffc


//--------------------- .text._Z20subtract_mean_kernelPfPKfii --------------------------
	.section	.text._Z20subtract_mean_kernelPfPKfii,"ax",@progbits
	.align	128
        .global         _Z20subtract_mean_kernelPfPKfii
        .type           _Z20subtract_mean_kernelPfPKfii,@function
        .size           _Z20subtract_mean_kernelPfPKfii,(.L_x_1 - _Z20subtract_mean_kernelPfPKfii)
        .other          _Z20subtract_mean_kernelPfPKfii,@"STO_CUDA_ENTRY STV_DEFAULT"
_Z20subtract_mean_kernelPfPKfii:
.text._Z20subtract_mean_kernelPfPKfii:
[----:B------:R-:W-:Y:S01]  /*0000*/  LDC R1, c[0x0][0x37c] ;  /* 0x0000df00ff017b82 */ /* 0x000fe20000000800 */
[----:B------:R-:W0:Y:S07]  /*0010*/  S2R R0, SR_TID.X ;  /* 0x0000000000007919 */ /* 0x000e2e0000002100 */
[----:B------:R-:W0:Y:S08]  /*0020*/  S2UR UR4, SR_CTAID.X ;  /* 0x00000000000479c3 */ /* 0x000e300000002500 */
[----:B------:R-:W0:Y:S08]  /*0030*/  LDC R9, c[0x0][0x360] ;  /* 0x0000d800ff097b82 */ /* 0x000e300000000800 */
[----:B------:R-:W1:Y:S01]  /*0040*/  LDC.64 R2, c[0x0][0x390] ;  /* 0x0000e400ff027b82 */ /* 0x000e620000000a00 */
[----:B0-----:R-:W-:-:S02]  /*0050*/  IMAD R9, R9, UR4, R0 ;  /* 0x0000000409097c24 */ /* 0x001fc4000f8e0200 */
[----:B-1----:R-:W-:-:S05]  /*0060*/  IMAD R2, R3, R2, RZ ;  /* 0x0000000203027224 */ /* 0x002fca00078e02ff */
[----:B------:R-:W-:-:S13]  /*0070*/  ISETP.GE.AND P0, PT, R9, R2, PT ;  /* 0x000000020900720c */ /* 0x000fda0003f06270 */
[----:B------:R-:W-:Y:S05]  /*0080*/  @P0 EXIT ;  /* 0x000000000000094d */ /* 0x000fea0003800000 */
[----:B------:R-:W-:Y:S01]  /*0090*/  IABS R11, R3 ;  /* 0x00000003000b7213 */ /* 0x000fe20000000000 */
[----:B------:R-:W0:Y:S01]  /*00a0*/  LDCU.64 UR4, c[0x0][0x358] ;  /* 0x00006b00ff0477ac */ /* 0x000e220008000a00 */
[----:B------:R-:W-:Y:S02]  /*00b0*/  ISETP.GE.AND P2, PT, R9, RZ, PT ;  /* 0x000000ff0900720c */ /* 0x000fe40003f46270 */
[----:B------:R-:W1:Y:S08]  /*00c0*/  I2F.RP R0, R11 ;  /* 0x0000000b00007306 */ /* 0x000e700000209400 */
[----:B-1----:R-:W1:Y:S02]  /*00d0*/  MUFU.RCP R0, R0 ;  /* 0x0000000000007308 */ /* 0x002e640000001000 */
[----:B-1----:R-:W-:-:S06]  /*00e0*/  IADD3 R4, PT, PT, R0, 0xffffffe, RZ ;  /* 0x0ffffffe00047810 */ /* 0x002fcc0007ffe0ff */
[----:B------:R1:W2:Y:S02]  /*00f0*/  F2I.FTZ.U32.TRUNC.NTZ R5, R4 ;  /* 0x0000000400057305 */ /* 0x0002a4000021f000 */
[----:B-1----:R-:W-:Y:S01]  /*0100*/  IMAD.MOV.U32 R4, RZ, RZ, RZ ;  /* 0x000000ffff047224 */ /* 0x002fe200078e00ff */
[----:B--2---:R-:W-:-:S05]  /*0110*/  IADD3 R2, PT, PT, RZ, -R5, RZ ;  /* 0x80000005ff027210 */ /* 0x004fca0007ffe0ff */
[----:B------:R-:W-:Y:S01]  /*0120*/  IMAD R7, R2, R11, RZ ;  /* 0x0000000b02077224 */ /* 0x000fe200078e02ff */
[----:B------:R-:W-:-:S03]  /*0130*/  IABS R2, R9 ;  /* 0x0000000900027213 */ /* 0x000fc60000000000 */
[----:B------:R-:W-:Y:S02]  /*0140*/  IMAD.HI.U32 R5, R5, R7, R4 ;  /* 0x0000000705057227 */ /* 0x000fe400078e0004 */
[----:B------:R-:W1:Y:S04]  /*0150*/  LDC.64 R6, c[0x0][0x388] ;  /* 0x0000e200ff067b82 */ /* 0x000e680000000a00 */
[----:B------:R-:W-:-:S05]  /*0160*/  IMAD.HI.U32 R5, R5, R2, RZ ;  /* 0x0000000205057227 */ /* 0x000fca00078e00ff */
[----:B------:R-:W-:-:S05]  /*0170*/  IADD3 R5, PT, PT, -R5, RZ, RZ ;  /* 0x000000ff05057210 */ /* 0x000fca0007ffe1ff */
[C---:B------:R-:W-:Y:S02]  /*0180*/  IMAD R0, R11.reuse, R5, R2 ;  /* 0x000000050b007224 */ /* 0x040fe400078e0202 */
[----:B------:R-:W2:Y:S03]  /*0190*/  LDC.64 R4, c[0x0][0x380] ;  /* 0x0000e000ff047b82 */ /* 0x000ea60000000a00 */
[----:B------:R-:W-:-:S13]  /*01a0*/  ISETP.GT.U32.AND P0, PT, R11, R0, PT ;  /* 0x000000000b00720c */ /* 0x000fda0003f04070 */
[----:B------:R-:W-:Y:S01]  /*01b0*/  @!P0 IMAD.IADD R0, R0, 0x1, -R11 ;  /* 0x0000000100008824 */ /* 0x000fe200078e0a0b */
[----:B------:R-:W-:-:S04]  /*01c0*/  ISETP.NE.AND P0, PT, R3, RZ, PT ;  /* 0x000000ff0300720c */ /* 0x000fc80003f05270 */
[----:B------:R-:W-:Y:S01]  /*01d0*/  ISETP.GT.U32.AND P1, PT, R11, R0, PT ;  /* 0x000000000b00720c */ /* 0x000fe20003f24070 */
[----:B--2---:R-:W-:-:S12]  /*01e0*/  IMAD.WIDE R4, R9, 0x4, R4 ;  /* 0x0000000409047825 */ /* 0x004fd800078e0204 */
[----:B------:R-:W-:-:S05]  /*01f0*/  @!P1 IADD3 R0, PT, PT, R0, -R11, RZ ;  /* 0x8000000b00009210 */ /* 0x000fca0007ffe0ff */
[----:B------:R-:W-:Y:S01]  /*0200*/  @!P2 IMAD.MOV R0, RZ, RZ, -R0 ;  /* 0x000000ffff00a224 */ /* 0x000fe200078e0a00 */
[----:B------:R-:W-:-:S05]  /*0210*/  @!P0 LOP3.LUT R0, RZ, R3, RZ, 0x33, !PT ;  /* 0x00000003ff008212 */ /* 0x000fca00078e33ff */
[----:B-1----:R-:W-:Y:S02]  /*0220*/  IMAD.WIDE R2, R0, 0x4, R6 ;  /* 0x0000000400027825 */ /* 0x002fe400078e0206 */
[----:B0-----:R-:W2:Y:S04]  /*0230*/  LDG.E R7, desc[UR4][R4.64] ;  /* 0x0000000404077981 */ /* 0x001ea8000c1e1900 */
[----:B------:R-:W2:Y:S02]  /*0240*/  LDG.E R2, desc[UR4][R2.64] ;  /* 0x0000000402027981 */ /* 0x000ea4000c1e1900 */
[----:B--2---:R-:W-:-:S05]  /*0250*/  FADD R7, -R2, R7 ;  /* 0x0000000702077221 */ /* 0x004fca0000000100 */
[----:B------:R-:W-:Y:S01]  /*0260*/  STG.E desc[UR4][R4.64], R7 ;  /* 0x0000000704007986 */ /* 0x000fe2000c101904 */
[----:B------:R-:W-:Y:S05]  /*0270*/  EXIT ;  /* 0x000000000000794d */ /* 0x000fea0003800000 */
.L_x_0:
[----:B------:R-:W-:-:S00]  /*0280*/  BRA `(.L_x_0) ;  /* 0xfffffffc00fc7947 */ /* 0x000fc0000383ffff */
[----:B------:R-:W-:-:S00]  /*0290*/  NOP ;  /* 0x0000000000007918 */ /* 0x000fc00000000000 */
        /* <DEDUP_REMOVED lines=14> */
.L_x_1:


//--------------------- .nv.shared.reserved.0     --------------------------
	.section	.nv.shared.reserved.0,"aw",@nobits
	.weak		__nv_reservedSMEM_offset_0_alias
	.size		__nv_reservedSMEM_offset_0_alias, 0, 64
	.other		__nv_reservedSMEM_offset_0_alias,@"STO_CUDA_RESERVED_SHARED STV_DEFAULT"
__nv_reservedSMEM_offset_0_alias:
	.zero		0
	.zero		64


//--------------------- .nv.constant0._Z20subtract_mean_kernelPfPKfii --------------------------
	.section	.nv.constant0._Z20subtract_mean_kernelPfPKfii,"a",@progbits
	.sectionflags	@""
	.align	4
.nv.constant0._Z20subtract_mean_kernelPfPKfii:
	.zero		920


//--------------------- SYMBOLS --------------------------

	.type		.nv.reservedSmem.offset0,@object
	.size		.nv.reservedSmem.offset0,0x4
